//
// Generated by NVIDIA NVVM Compiler
//
// Compiler Build ID: CL-36424714
// Cuda compilation tools, release 13.0, V13.0.88
// Based on NVVM 20.0.0
//

.version 9.0
.target sm_100
.address_size 64

	// .globl	_Z3barIiEvv

.visible .entry _Z3barIiEvv()
{


	ret;

}


// ===== COMPILED SASS (sm_100) =====

	.target	sm_100

	.elftype	@"ET_EXEC"


//--------------------- .note.nv.tkinfo           --------------------------
	.section	.note.nv.tkinfo,"",@"SHT_NOTE"
	.sectionflags	@"SHF_NOTE_NV_TKINFO"
	.tkinfo
        /*0018*/ 	.word	0x00000002
        /*0030*/ 	.string	""
        /*0030*/ 	.string	"ptxas"
        /*0030*/ 	.string	"Cuda compilation tools, release 13.0, V13.0.88"
        /*0030*/ 	.string	"Build cuda_13.0.r13.0/compiler.36424714_0"
        /*0030*/ 	.string	"-arch sm_100 -m 64 "



//--------------------- .note.nv.cuinfo           --------------------------
	.section	.note.nv.cuinfo,"",@"SHT_NOTE"
	.sectionflags	@"SHF_NOTE_NV_CUINFO"
        /*0018*/ 	.short	0x0002
        /*001a*/ 	.short	0x0064
        /*001c*/ 	.short	0x0082
	.zero		2


//--------------------- .nv.info                  --------------------------
	.section	.nv.info,"",@"SHT_CUDA_INFO"
	.align	4


	//----- nvinfo : EIATTR_REGCOUNT
	.align		4
        /*0000*/ 	.byte	0x04, 0x2f
        /*0002*/ 	.short	(.L_1 - .L_0)
	.align		4
.L_0:
        /*0004*/ 	.word	index@(_Z3barIiEvv)
        /*0008*/ 	.word	0x00000004


	//----- nvinfo : EIATTR_FRAME_SIZE
	.align		4
.L_1:
        /*000c*/ 	.byte	0x04, 0x11
        /*000e*/ 	.short	(.L_3 - .L_2)
	.align		4
.L_2:
        /*0010*/ 	.word	index@(_Z3barIiEvv)
        /*0014*/ 	.word	0x00000000


	//----- nvinfo : EIATTR_MIN_STACK_SIZE
	.align		4
.L_3:
        /*0018*/ 	.byte	0x04, 0x12
        /*001a*/ 	.short	(.L_5 - .L_4)
	.align		4
.L_4:
        /*001c*/ 	.word	index@(_Z3barIiEvv)
        /*0020*/ 	.word	0x00000000
.L_5:


//--------------------- .nv.compat                --------------------------
	.section	.nv.compat,"",@"SHT_CUDA_COMPAT_INFO"
	.align	4
        /*0000*/ 	.byte	0x02, 0x09, 0x00, 0x00, 0x02, 0x02, 0x01, 0x00, 0x02, 0x05, 0x05, 0x00, 0x03, 0x07, 0x01, 0x01
        /*0010*/ 	.byte	0x02, 0x03, 0x00, 0x00, 0x02, 0x06, 0x01, 0x00, 0x04, 0x0b, 0x08, 0x00, 0x09, 0x00, 0x00, 0x00
        /*0020*/ 	.byte	0x00, 0x00, 0x00, 0x00


//--------------------- .nv.info._Z3barIiEvv      --------------------------
	.section	.nv.info._Z3barIiEvv,"",@"SHT_CUDA_INFO"
	.sectionflags	@""
	.align	4


	//----- nvinfo : EIATTR_CUDA_API_VERSION
	.align		4
        /*0000*/ 	.byte	0x04, 0x37
        /*0002*/ 	.short	(.L_7 - .L_6)
.L_6:
        /*0004*/ 	.word	0x00000082


	//----- nvinfo : EIATTR_SPARSE_MMA_MASK
	.align		4
.L_7:
        /*0008*/ 	.byte	0x03, 0x50
        /*000a*/ 	.short	0x0000


	//----- nvinfo : EIATTR_MAXREG_COUNT
	.align		4
        /*000c*/ 	.byte	0x03, 0x1b
        /*000e*/ 	.short	0x00ff


	//----- nvinfo : EIATTR_MERCURY_ISA_VERSION
	.align		4
        /*0010*/ 	.byte	0x03, 0x5f
        /*0012*/ 	.short	0x0101


	//----- nvinfo : EIATTR_VRC_CTA_INIT_COUNT
	.align		4
        /*0014*/ 	.byte	0x02, 0x4a
	.zero		1
	.zero		1


	//----- nvinfo : EIATTR_EXIT_INSTR_OFFSETS
	.align		4
        /*0018*/ 	.byte	0x04, 0x1c
        /*001a*/ 	.short	(.L_9 - .L_8)


	//   ....[0]....
.L_8:
        /*001c*/ 	.word	0x00000010


	//----- nvinfo : EIATTR_SW_WAR
	.align		4
.L_9:
        /*0020*/ 	.byte	0x04, 0x36
        /*0022*/ 	.short	(.L_11 - .L_10)
.L_10:
        /*0024*/ 	.word	0x00000008
.L_11:


//--------------------- .nv.callgraph             --------------------------
	.section	.nv.callgraph,"",@"SHT_CUDA_CALLGRAPH"
	.align	4
	.sectionentsize	8
	.align		4
        /*0000*/ 	.word	0x00000000
	.align		4
        /*0004*/ 	.word	0xffffffff
	.align		4
        /*0008*/ 	.word	0x00000000
	.align		4
        /*000c*/ 	.word	0xfffffffe
	.align		4
        /*0010*/ 	.word	0x00000000
	.align		4
        /*0014*/ 	.word	0xfffffffd
	.align		4
        /*0018*/ 	.word	0x00000000
	.align		4
        /*001c*/ 	.word	0xfffffffc


//--------------------- .text._Z3barIiEvv         --------------------------
	.section	.text._Z3barIiEvv,"ax",@progbits
	.align	128
        .global         _Z3barIiEvv
        .type           _Z3barIiEvv,@function
        .size           _Z3barIiEvv,(.L_x_1 - _Z3barIiEvv)
        .other          _Z3barIiEvv,@"STO_CUDA_ENTRY STV_DEFAULT"
_Z3barIiEvv:
.text._Z3barIiEvv:
[----:B------:R-:W-:Y:S01]  /*0000*/  LDC R1, c[0x0][0x37c] ;  /* 0x0000df00ff017b82 */ /* 0x000fe20000000800 */
[----:B------:R-:W-:Y:S05]  /*0010*/  EXIT ;  /* 0x000000000000794d */ /* 0x000fea0003800000 */
.L_x_0:
[----:B------:R-:W-:-:S00]  /*0020*/  BRA `(.L_x_0) ;  /* 0xfffffffc00fc7947 */ /* 0x000fc0000383ffff */
[----:B------:R-:W-:-:S00]  /*0030*/  NOP ;  /* 0x0000000000007918 */ /* 0x000fc00000000000 */
        /* <DEDUP_REMOVED lines=12> */
.L_x_1:


//--------------------- .nv.shared.reserved.0     --------------------------
	.section	.nv.shared.reserved.0,"aw",@nobits
	.weak		__nv_reservedSMEM_offset_0_alias
	.size		__nv_reservedSMEM_offset_0_alias, 0, 64
	.other		__nv_reservedSMEM_offset_0_alias,@"STO_CUDA_RESERVED_SHARED STV_DEFAULT"
__nv_reservedSMEM_offset_0_alias:
	.zero		0
	.zero		64


//--------------------- .nv.constant0._Z3barIiEvv --------------------------
	.section	.nv.constant0._Z3barIiEvv,"a",@progbits
	.sectionflags	@""
	.align	4
.nv.constant0._Z3barIiEvv:
	.zero		896


//--------------------- SYMBOLS --------------------------

	.type		.nv.reservedSmem.offset0,@object
	.size		.nv.reservedSmem.offset0,0x4
